	.headerflags	@"EF_CUDA_TEXMODE_UNIFIED EF_CUDA_64BIT_ADDRESS EF_CUDA_ACCELERATORS EF_CUDA_SM90 EF_CUDA_VIRTUAL_SM(EF_CUDA_SM90)"
	.elftype	@"ET_EXEC"


//--------------------- .nv.info                  --------------------------
	.section	.nv.info,"",@"SHT_CUDA_INFO"
	.align	4


	//----- nvinfo : EIATTR_REGCOUNT
	.align		4
        /*0000*/ 	.byte	0x04, 0x2f
        /*0002*/ 	.short	(.L_2 - .L_1)
	.align		4
.L_1:
        /*0004*/ 	.word	index@(triton_poi_fused_native_group_norm_relu_37)
        /*0008*/ 	.word	0x00000012


	//----- nvinfo : EIATTR_MIN_STACK_SIZE
	.align		4
.L_2:
        /*000c*/ 	.byte	0x04, 0x12
        /*000e*/ 	.short	(.L_4 - .L_3)
	.align		4
.L_3:
        /*0010*/ 	.word	index@(triton_poi_fused_native_group_norm_relu_37)
        /*0014*/ 	.word	0x00000000


	//----- nvinfo : EIATTR_FRAME_SIZE
	.align		4
.L_4:
        /*0018*/ 	.byte	0x04, 0x11
        /*001a*/ 	.short	(.L_6 - .L_5)
	.align		4
.L_5:
        /*001c*/ 	.word	index@(triton_poi_fused_native_group_norm_relu_37)
        /*0020*/ 	.word	0x00000000


	//----- nvinfo : EIATTR_MIN_STACK_SIZE
	.align		4
.L_6:
        /*0024*/ 	.byte	0x04, 0x12
        /*0026*/ 	.short	(.L_8 - .L_7)
	.align		4
.L_7:
        /*0028*/ 	.word	index@(triton_poi_fused_native_group_norm_relu_37)
        /*002c*/ 	.word	0x00000000
.L_8:


//--------------------- .nv.info.triton_poi_fused_native_group_norm_relu_37 --------------------------
	.section	.nv.info.triton_poi_fused_native_group_norm_relu_37,"",@"SHT_CUDA_INFO"
	.sectionflags	@""
	.align	4


	//----- nvinfo : EIATTR_CUDA_API_VERSION
	.align		4
        /*0000*/ 	.byte	0x04, 0x37
        /*0002*/ 	.short	(.L_10 - .L_9)
.L_9:
        /*0004*/ 	.word	0x0000007c


	//----- nvinfo : EIATTR_KPARAM_INFO
	.align		4
.L_10:
        /*0008*/ 	.byte	0x04, 0x17
        /*000a*/ 	.short	(.L_12 - .L_11)
.L_11:
        /*000c*/ 	.word	0x00000000
        /*0010*/ 	.short	0x0006
        /*0012*/ 	.short	0x0030
        /*0014*/ 	.byte	0x00, 0xf0, 0x11, 0x00


	//----- nvinfo : EIATTR_KPARAM_INFO
	.align		4
.L_12:
        /*0018*/ 	.byte	0x04, 0x17
        /*001a*/ 	.short	(.L_14 - .L_13)
.L_13:
        /*001c*/ 	.word	0x00000000
        /*0020*/ 	.short	0x0005
        /*0022*/ 	.short	0x0028
        /*0024*/ 	.byte	0x00, 0xf4, 0x21, 0x00


	//----- nvinfo : EIATTR_KPARAM_INFO
	.align		4
.L_14:
        /*0028*/ 	.byte	0x04, 0x17
        /*002a*/ 	.short	(.L_16 - .L_15)
.L_15:
        /*002c*/ 	.word	0x00000000
        /*0030*/ 	.short	0x0004
        /*0032*/ 	.short	0x0020
        /*0034*/ 	.byte	0x00, 0xf4, 0x21, 0x00


	//----- nvinfo : EIATTR_KPARAM_INFO
	.align		4
.L_16:
        /*0038*/ 	.byte	0x04, 0x17
        /*003a*/ 	.short	(.L_18 - .L_17)
.L_17:
        /*003c*/ 	.word	0x00000000
        /*0040*/ 	.short	0x0003
        /*0042*/ 	.short	0x0018
        /*0044*/ 	.byte	0x00, 0xf4, 0x21, 0x00


	//----- nvinfo : EIATTR_KPARAM_INFO
	.align		4
.L_18:
        /*0048*/ 	.byte	0x04, 0x17
        /*004a*/ 	.short	(.L_20 - .L_19)
.L_19:
        /*004c*/ 	.word	0x00000000
        /*0050*/ 	.short	0x0002
        /*0052*/ 	.short	0x0010
        /*0054*/ 	.byte	0x00, 0xf4, 0x21, 0x00


	//----- nvinfo : EIATTR_KPARAM_INFO
	.align		4
.L_20:
        /*0058*/ 	.byte	0x04, 0x17
        /*005a*/ 	.short	(.L_22 - .L_21)
.L_21:
        /*005c*/ 	.word	0x00000000
        /*0060*/ 	.short	0x0001
        /*0062*/ 	.short	0x0008
        /*0064*/ 	.byte	0x00, 0xf4, 0x21, 0x00


	//----- nvinfo : EIATTR_KPARAM_INFO
	.align		4
.L_22:
        /*0068*/ 	.byte	0x04, 0x17
        /*006a*/ 	.short	(.L_24 - .L_23)
.L_23:
        /*006c*/ 	.word	0x00000000
        /*0070*/ 	.short	0x0000
        /*0072*/ 	.short	0x0000
        /*0074*/ 	.byte	0x00, 0xf4, 0x21, 0x00


	//----- nvinfo : EIATTR_SPARSE_MMA_MASK
	.align		4
.L_24:
        /*0078*/ 	.byte	0x03, 0x50
        /*007a*/ 	.short	0x0000


	//----- nvinfo : EIATTR_MAXREG_COUNT
	.align		4
        /*007c*/ 	.byte	0x03, 0x1b
        /*007e*/ 	.short	0x00ff


	//----- nvinfo : EIATTR_EXIT_INSTR_OFFSETS
	.align		4
        /*0080*/ 	.byte	0x04, 0x1c
        /*0082*/ 	.short	(.L_26 - .L_25)


	//   ....[0]....
.L_25:
        /*0084*/ 	.word	0x000002f0


	//----- nvinfo : EIATTR_REQNTID
	.align		4
.L_26:
        /*0088*/ 	.byte	0x04, 0x10
        /*008a*/ 	.short	(.L_28 - .L_27)
.L_27:
        /*008c*/ 	.word	0x00000080
        /*0090*/ 	.word	0x00000001
        /*0094*/ 	.word	0x00000001


	//----- nvinfo : EIATTR_CBANK_PARAM_SIZE
	.align		4
.L_28:
        /*0098*/ 	.byte	0x03, 0x19
        /*009a*/ 	.short	0x0034


	//----- nvinfo : EIATTR_PARAM_CBANK
	.align		4
        /*009c*/ 	.byte	0x04, 0x0a
        /*009e*/ 	.short	(.L_30 - .L_29)
	.align		4
.L_29:
        /*00a0*/ 	.word	index@(.nv.constant0.triton_poi_fused_native_group_norm_relu_37)
        /*00a4*/ 	.short	0x0210
        /*00a6*/ 	.short	0x0034


	//----- nvinfo : EIATTR_SW_WAR
	.align		4
.L_30:
        /*00a8*/ 	.byte	0x04, 0x36
        /*00aa*/ 	.short	(.L_32 - .L_31)
.L_31:
        /*00ac*/ 	.word	0x00000008
.L_32:


//--------------------- .nv.callgraph             --------------------------
	.section	.nv.callgraph,"",@"SHT_CUDA_CALLGRAPH"
	.align	4
	.sectionentsize	8
	.align		4
        /*0000*/ 	.word	0x00000000
	.align		4
        /*0004*/ 	.word	0xffffffff
	.align		4
        /*0008*/ 	.word	0x00000000
	.align		4
        /*000c*/ 	.word	0xfffffffe
	.align		4
        /*0010*/ 	.word	0x00000000
	.align		4
        /*0014*/ 	.word	0xfffffffd
	.align		4
        /*0018*/ 	.word	0x00000000
	.align		4
        /*001c*/ 	.word	0xfffffffc


//--------------------- .nv.constant4             --------------------------
	.section	.nv.constant4,"a",@progbits
	.align	8
	.align		8
.nv.constant4:
        /*0000*/ 	.dword	_$_str


//--------------------- .text.triton_poi_fused_native_group_norm_relu_37 --------------------------
	.section	.text.triton_poi_fused_native_group_norm_relu_37,"ax",@progbits
	.align	128
        .global         triton_poi_fused_native_group_norm_relu_37
        .type           triton_poi_fused_native_group_norm_relu_37,@function
        .size           triton_poi_fused_native_group_norm_relu_37,(.L_x_1 - triton_poi_fused_native_group_norm_relu_37)
        .other          triton_poi_fused_native_group_norm_relu_37,@"STO_CUDA_ENTRY STV_DEFAULT"
triton_poi_fused_native_group_norm_relu_37:
.text.triton_poi_fused_native_group_norm_relu_37:
[----:B------:R-:W-:Y:S01]  /*0000*/  LDC R1, c[0x0][0x28] ;  /* 0x00000a00ff017b82 */ /* 0x000fe20000000800 */
[----:B------:R-:W1:Y:S07]  /*0010*/  S2R R0, SR_TID.X ;  /* 0x0000000000007919 */ /* 0x000e6e0000002100 */
[----:B------:R-:W2:Y:S01]  /*0020*/  LDC.64 R6, c[0x0][0x220] ;  /* 0x00008800ff067b82 */ /* 0x000ea20000000a00 */
[----:B------:R-:W-:Y:S01]  /*0030*/  ULDC.64 UR4, c[0x0][0x208] ;  /* 0x0000820000047ab9 */ /* 0x000fe20000000a00 */
[----:B------:R-:W3:Y:S06]  /*0040*/  S2R R3, SR_CTAID.X ;  /* 0x0000000000037919 */ /* 0x000eec0000002500 */
[----:B------:R-:W4:Y:S08]  /*0050*/  LDC.64 R12, c[0x0][0x210] ;  /* 0x00008400ff0c7b82 */ /* 0x000f300000000a00 */
[----:B------:R-:W5:Y:S08]  /*0060*/  LDC.64 R8, c[0x0][0x218] ;  /* 0x00008600ff087b82 */ /* 0x000f700000000a00 */
[----:B------:R-:W2:Y:S01]  /*0070*/  LDC.64 R14, c[0x0][0x228] ;  /* 0x00008a00ff0e7b82 */ /* 0x000ea20000000a00 */
[----:B-1----:R-:W-:-:S02]  /*0080*/  LOP3.LUT R0, R0, 0x7f, RZ, 0xc0, !PT ;  /* 0x0000007f00007812 */ /* 0x002fc400078ec0ff */
[----:B---3--:R-:W-:-:S03]  /*0090*/  SHF.R.S32.HI R2, RZ, 0x18, R3 ;  /* 0x00000018ff027819 */ /* 0x008fc60000011403 */
[----:B------:R-:W-:Y:S01]  /*00a0*/  IMAD R0, R3, 0x80, R0 ;  /* 0x0000008003007824 */ /* 0x000fe200078e0200 */
[----:B------:R-:W-:-:S04]  /*00b0*/  SGXT R3, R2, 0x1 ;  /* 0x000000010203781a */ /* 0x000fc80000000200 */
[CC--:B------:R-:W-:Y:S02]  /*00c0*/  LEA.HI R2, R3.reuse, R0.reuse, RZ, 0x9 ;  /* 0x0000000003027211 */ /* 0x0c0fe400078f48ff */
[----:B------:R-:W-:Y:S02]  /*00d0*/  LEA.HI R3, R3, R0, RZ, 0xb ;  /* 0x0000000003037211 */ /* 0x000fe400078f58ff */
[----:B------:R-:W-:Y:S02]  /*00e0*/  LOP3.LUT R5, R2, 0xfffffe00, RZ, 0xc0, !PT ;  /* 0xfffffe0002057812 */ /* 0x000fe400078ec0ff */
[----:B------:R-:W-:-:S03]  /*00f0*/  SHF.R.S32.HI R3, RZ, 0xb, R3 ;  /* 0x0000000bff037819 */ /* 0x000fc60000011403 */
[----:B------:R-:W-:-:S05]  /*0100*/  IMAD.IADD R2, R0, 0x1, -R5 ;  /* 0x0000000100027824 */ /* 0x000fca00078e0a05 */
[----:B------:R-:W-:-:S04]  /*0110*/  PRMT R4, R2, 0x9910, RZ ;  /* 0x0000991002047816 */ /* 0x000fc800000000ff */
[----:B------:R-:W-:-:S04]  /*0120*/  SHF.R.S32.HI R4, RZ, 0xf, R4 ;  /* 0x0000000fff047819 */ /* 0x000fc80000011404 */
[----:B------:R-:W-:-:S04]  /*0130*/  LOP3.LUT R5, R4, 0xffff, RZ, 0xc0, !PT ;  /* 0x0000ffff04057812 */ /* 0x000fc800078ec0ff */
[----:B------:R-:W-:-:S04]  /*0140*/  LEA.HI R4, R5, R2, RZ, 0x14 ;  /* 0x0000000205047211 */ /* 0x000fc800078fa0ff */
[----:B------:R-:W-:-:S04]  /*0150*/  PRMT R4, R4, 0x9910, RZ ;  /* 0x0000991004047816 */ /* 0x000fc800000000ff */
[----:B------:R-:W-:-:S04]  /*0160*/  SHF.R.S32.HI R4, RZ, 0x4, R4 ;  /* 0x00000004ff047819 */ /* 0x000fc80000011404 */
[----:B------:R-:W-:-:S05]  /*0170*/  PRMT R4, R4, 0x9910, RZ ;  /* 0x0000991004047816 */ /* 0x000fca00000000ff */
[----:B------:R-:W-:Y:S02]  /*0180*/  IMAD R3, R3, 0x20, R4 ;  /* 0x0000002003037824 */ /* 0x000fe400078e0204 */
[----:B------:R-:W1:Y:S02]  /*0190*/  LDC.64 R4, c[0x0][0x230] ;  /* 0x00008c00ff047b82 */ /* 0x000e640000000a00 */
[----:B--2---:R-:W-:-:S06]  /*01a0*/  IMAD.WIDE R10, R3, 0x4, R6 ;  /* 0x00000004030a7825 */ /* 0x004fcc00078e0206 */
[----:B------:R-:W2:Y:S01]  /*01b0*/  LDG.E.EL R10, desc[UR4][R10.64] ;  /* 0x000000040a0a7981 */ /* 0x000ea2000c2e1900 */
[----:B----4-:R-:W-:-:S04]  /*01c0*/  IMAD.WIDE R6, R0, 0x4, R12 ;  /* 0x0000000400067825 */ /* 0x010fc800078e020c */
[----:B-----5:R-:W-:Y:S02]  /*01d0*/  IMAD.WIDE R8, R3, 0x4, R8 ;  /* 0x0000000403087825 */ /* 0x020fe400078e0208 */
[----:B------:R-:W3:Y:S02]  /*01e0*/  LDG.E R6, desc[UR4][R6.64] ;  /* 0x0000000406067981 */ /* 0x000ee4000c1e1900 */
[C---:B0-----:R-:W-:Y:S02]  /*01f0*/  IMAD.WIDE R12, R2.reuse, 0x4, R14 ;  /* 0x00000004020c7825 */ /* 0x041fe400078e020e */
[----:B------:R-:W3:Y:S04]  /*0200*/  LDG.E.EL R9, desc[UR4][R8.64] ;  /* 0x0000000408097981 */ /* 0x000ee8000c2e1900 */
[----:B------:R-:W4:Y:S01]  /*0210*/  LDG.E.EL R12, desc[UR4][R12.64] ;  /* 0x000000040c0c7981 */ /* 0x000f22000c2e1900 */
[----:B-1----:R-:W-:-:S06]  /*0220*/  IMAD.WIDE R4, R2, 0x4, R4 ;  /* 0x0000000402047825 */ /* 0x002fcc00078e0204 */
[----:B------:R-:W4:Y:S01]  /*0230*/  LDG.E.EL R5, desc[UR4][R4.64] ;  /* 0x0000000404057981 */ /* 0x000f22000c2e1900 */
[----:B------:R-:W-:-:S04]  /*0240*/  IMAD.MOV.U32 R3, RZ, RZ, 0x3c800000 ;  /* 0x3c800000ff037424 */ /* 0x000fc800078e00ff */
[----:B--2---:R-:W-:Y:S02]  /*0250*/  FFMA R14, R10, R3, 9.9999997473787516356e-06 ;  /* 0x3727c5ac0a0e7423 */ /* 0x004fe40000000003 */
[----:B------:R-:W0:Y:S04]  /*0260*/  LDC.64 R2, c[0x0][0x238] ;  /* 0x00008e00ff027b82 */ /* 0x000e280000000a00 */
[----:B------:R-:W1:Y:S01]  /*0270*/  MUFU.RSQ R14, R14 ;  /* 0x0000000e000e7308 */ /* 0x000e620000001400 */
[----:B---3--:R-:W-:-:S04]  /*0280*/  FADD R11, R6, -R9 ;  /* 0x80000009060b7221 */ /* 0x008fc80000000000 */
[----:B-1----:R-:W-:-:S04]  /*0290*/  FMUL R11, R14, R11 ;  /* 0x0000000b0e0b7220 */ /* 0x002fc80000400000 */
[----:B----4-:R-:W-:Y:S01]  /*02a0*/  FFMA R11, R12, R11, R5 ;  /* 0x0000000b0c0b7223 */ /* 0x010fe20000000005 */
[----:B0-----:R-:W-:-:S04]  /*02b0*/  IMAD.WIDE R2, R0, 0x4, R2 ;  /* 0x0000000400027825 */ /* 0x001fc800078e0202 */
[----:B------:R-:W-:-:S04]  /*02c0*/  FSETP.GEU.AND P0, PT, R11, RZ, PT ;  /* 0x000000ff0b00720b */ /* 0x000fc80003f0e000 */
[----:B------:R-:W-:-:S05]  /*02d0*/  FSEL R11, R11, RZ, P0 ;  /* 0x000000ff0b0b7208 */ /* 0x000fca0000000000 */
[----:B------:R-:W-:Y:S01]  /*02e0*/  STG.E desc[UR4][R2.64], R11 ;  /* 0x0000000b02007986 */ /* 0x000fe2000c101904 */
[----:B------:R-:W-:Y:S05]  /*02f0*/  EXIT ;  /* 0x000000000000794d */ /* 0x000fea0003800000 */
.L_x_0:
[----:B------:R-:W-:-:S00]  /*0300*/  BRA `(.L_x_0) ;  /* 0xfffffffc00fc7947 */ /* 0x000fc0000383ffff */
[----:B------:R-:W-:-:S00]  /*0310*/  NOP ;  /* 0x0000000000007918 */ /* 0x000fc00000000000 */
        /* <DEDUP_REMOVED lines=14> */
.L_x_1:


//--------------------- .nv.global.init           --------------------------
	.section	.nv.global.init,"aw",@progbits
.nv.global.init:
	.type		_$_str,@object
	.size		_$_str,(.L_0 - _$_str)
_$_str:
        /*0000*/ 	.byte	0x5f, 0x5f, 0x43, 0x55, 0x44, 0x41, 0x5f, 0x46, 0x54, 0x5a, 0x00
.L_0:


//--------------------- .nv.constant0.triton_poi_fused_native_group_norm_relu_37 --------------------------
	.section	.nv.constant0.triton_poi_fused_native_group_norm_relu_37,"a",@progbits
	.sectionflags	@""
	.align	4
.nv.constant0.triton_poi_fused_native_group_norm_relu_37:
	.zero		580
